//
// Generated by NVIDIA NVVM Compiler
//
// Compiler Build ID: CL-36424714
// Cuda compilation tools, release 13.0, V13.0.88
// Based on NVVM 20.0.0
//

.version 9.0
.target sm_100
.address_size 64

	// .globl	_Z25experimental_fused_kernelPfPKfS_S_S_iffffffff

.visible .entry _Z25experimental_fused_kernelPfPKfS_S_S_iffffffff(
	.param .u64 .ptr .align 1 _Z25experimental_fused_kernelPfPKfS_S_S_iffffffff_param_0,
	.param .u64 .ptr .align 1 _Z25experimental_fused_kernelPfPKfS_S_S_iffffffff_param_1,
	.param .u64 .ptr .align 1 _Z25experimental_fused_kernelPfPKfS_S_S_iffffffff_param_2,
	.param .u64 .ptr .align 1 _Z25experimental_fused_kernelPfPKfS_S_S_iffffffff_param_3,
	.param .u64 .ptr .align 1 _Z25experimental_fused_kernelPfPKfS_S_S_iffffffff_param_4,
	.param .u32 _Z25experimental_fused_kernelPfPKfS_S_S_iffffffff_param_5,
	.param .f32 _Z25experimental_fused_kernelPfPKfS_S_S_iffffffff_param_6,
	.param .f32 _Z25experimental_fused_kernelPfPKfS_S_S_iffffffff_param_7,
	.param .f32 _Z25experimental_fused_kernelPfPKfS_S_S_iffffffff_param_8,
	.param .f32 _Z25experimental_fused_kernelPfPKfS_S_S_iffffffff_param_9,
	.param .f32 _Z25experimental_fused_kernelPfPKfS_S_S_iffffffff_param_10,
	.param .f32 _Z25experimental_fused_kernelPfPKfS_S_S_iffffffff_param_11,
	.param .f32 _Z25experimental_fused_kernelPfPKfS_S_S_iffffffff_param_12,
	.param .f32 _Z25experimental_fused_kernelPfPKfS_S_S_iffffffff_param_13
)
{
	.reg .pred 	%p<3>;
	.reg .b32 	%r<13>;
	.reg .b32 	%f<55>;
	.reg .b64 	%rd<22>;

	ld.param.u32 	%r6, [_Z25experimental_fused_kernelPfPKfS_S_S_iffffffff_param_5];
	ld.param.f32 	%f5, [_Z25experimental_fused_kernelPfPKfS_S_S_iffffffff_param_7];
	ld.param.f32 	%f6, [_Z25experimental_fused_kernelPfPKfS_S_S_iffffffff_param_8];
	mov.u32 	%r7, %ctaid.x;
	mov.u32 	%r1, %ntid.x;
	mov.u32 	%r8, %tid.x;
	mad.lo.s32 	%r12, %r7, %r1, %r8;
	setp.ge.s32 	%p1, %r12, %r6;
	@%p1 bra 	$L__BB0_3;
	ld.param.f32 	%f49, [_Z25experimental_fused_kernelPfPKfS_S_S_iffffffff_param_6];
	ld.param.u64 	%rd19, [_Z25experimental_fused_kernelPfPKfS_S_S_iffffffff_param_2];
	ld.param.u64 	%rd18, [_Z25experimental_fused_kernelPfPKfS_S_S_iffffffff_param_1];
	ld.param.u64 	%rd17, [_Z25experimental_fused_kernelPfPKfS_S_S_iffffffff_param_0];
	mov.f32 	%f12, 0f3F800000;
	sub.f32 	%f1, %f12, %f5;
	sub.f32 	%f2, %f12, %f6;
	neg.f32 	%f3, %f49;
	mov.u32 	%r9, %nctaid.x;
	mul.lo.s32 	%r3, %r1, %r9;
	cvta.to.global.u64 	%rd1, %rd17;
	cvta.to.global.u64 	%rd2, %rd18;
	cvta.to.global.u64 	%rd3, %rd19;
$L__BB0_2:
	ld.param.f32 	%f54, [_Z25experimental_fused_kernelPfPKfS_S_S_iffffffff_param_13];
	ld.param.f32 	%f53, [_Z25experimental_fused_kernelPfPKfS_S_S_iffffffff_param_12];
	ld.param.f32 	%f52, [_Z25experimental_fused_kernelPfPKfS_S_S_iffffffff_param_11];
	ld.param.f32 	%f51, [_Z25experimental_fused_kernelPfPKfS_S_S_iffffffff_param_10];
	ld.param.f32 	%f50, [_Z25experimental_fused_kernelPfPKfS_S_S_iffffffff_param_9];
	ld.param.u64 	%rd21, [_Z25experimental_fused_kernelPfPKfS_S_S_iffffffff_param_4];
	ld.param.u64 	%rd20, [_Z25experimental_fused_kernelPfPKfS_S_S_iffffffff_param_3];
	mul.wide.s32 	%rd9, %r12, 4;
	add.s64 	%rd10, %rd1, %rd9;
	ld.global.f32 	%f13, [%rd10];
	add.s64 	%rd11, %rd2, %rd9;
	ld.global.f32 	%f14, [%rd11];
	add.s64 	%rd12, %rd3, %rd9;
	ld.global.f32 	%f15, [%rd12];
	cvta.to.global.u64 	%rd13, %rd20;
	add.s64 	%rd14, %rd13, %rd9;
	ld.global.f32 	%f16, [%rd14];
	cvta.to.global.u64 	%rd15, %rd21;
	add.s64 	%rd16, %rd15, %rd9;
	ld.global.f32 	%f17, [%rd16];
	fma.rn.f32 	%f18, %f52, %f13, %f14;
	mul.f32 	%f19, %f1, %f18;
	fma.rn.f32 	%f20, %f5, %f15, %f19;
	sub.f32 	%f21, %f17, %f18;
	abs.f32 	%f22, %f21;
	mul.f32 	%f23, %f50, %f22;
	mul.f32 	%f24, %f22, %f23;
	fma.rn.f32 	%f25, %f18, %f18, %f24;
	mul.f32 	%f26, %f2, %f25;
	fma.rn.f32 	%f27, %f6, %f16, %f26;
	div.rn.f32 	%f28, %f20, %f53;
	div.rn.f32 	%f29, %f27, %f54;
	fma.rn.f32 	%f30, %f22, 0fBBBB989D, 0f3F000000;
	cvt.sat.f32.f32 	%f31, %f30;
	mov.f32 	%f32, 0f4B400001;
	mov.f32 	%f33, 0f437C0000;
	fma.rm.f32 	%f34, %f31, %f33, %f32;
	add.f32 	%f35, %f34, 0fCB40007F;
	neg.f32 	%f36, %f35;
	fma.rn.f32 	%f37, %f22, 0fBFB8AA3B, %f36;
	fma.rn.f32 	%f38, %f22, 0fB2A57060, %f37;
	mov.b32 	%r10, %f34;
	shl.b32 	%r11, %r10, 23;
	mov.b32 	%f39, %r11;
	ex2.approx.ftz.f32 	%f40, %f38;
	fma.rn.f32 	%f41, %f40, %f39, 0f3F800000;
	rcp.rn.f32 	%f42, %f41;
	sqrt.rn.f32 	%f43, %f29;
	add.f32 	%f44, %f51, %f43;
	mul.f32 	%f45, %f28, %f42;
	mul.f32 	%f46, %f45, %f3;
	div.rn.f32 	%f47, %f46, %f44;
	add.f32 	%f48, %f13, %f47;
	st.global.f32 	[%rd10], %f48;
	st.global.f32 	[%rd12], %f20;
	st.global.f32 	[%rd14], %f27;
	st.global.f32 	[%rd16], %f18;
	add.s32 	%r12, %r12, %r3;
	setp.lt.s32 	%p2, %r12, %r6;
	@%p2 bra 	$L__BB0_2;
$L__BB0_3:
	ret;

}


// ===== COMPILED SASS (sm_100) =====

	.target	sm_100

	.elftype	@"ET_EXEC"


//--------------------- .note.nv.tkinfo           --------------------------
	.section	.note.nv.tkinfo,"",@"SHT_NOTE"
	.sectionflags	@"SHF_NOTE_NV_TKINFO"
	.tkinfo
        /*0018*/ 	.word	0x00000002
        /*0030*/ 	.string	""
        /*0030*/ 	.string	"ptxas"
        /*0030*/ 	.string	"Cuda compilation tools, release 13.0, V13.0.88"
        /*0030*/ 	.string	"Build cuda_13.0.r13.0/compiler.36424714_0"
        /*0030*/ 	.string	"-arch sm_100 -m 64 "



//--------------------- .note.nv.cuinfo           --------------------------
	.section	.note.nv.cuinfo,"",@"SHT_NOTE"
	.sectionflags	@"SHF_NOTE_NV_CUINFO"
        /*0018*/ 	.short	0x0002
        /*001a*/ 	.short	0x0064
        /*001c*/ 	.short	0x0082
	.zero		2


//--------------------- .nv.info                  --------------------------
	.section	.nv.info,"",@"SHT_CUDA_INFO"
	.align	4


	//----- nvinfo : EIATTR_REGCOUNT
	.align		4
        /*0000*/ 	.byte	0x04, 0x2f
        /*0002*/ 	.short	(.L_1 - .L_0)
	.align		4
.L_0:
        /*0004*/ 	.word	index@(_Z25experimental_fused_kernelPfPKfS_S_S_iffffffff)
        /*0008*/ 	.word	0x00000027


	//----- nvinfo : EIATTR_FRAME_SIZE
	.align		4
.L_1:
        /*000c*/ 	.byte	0x04, 0x11
        /*000e*/ 	.short	(.L_3 - .L_2)
	.align		4
.L_2:
        /*0010*/ 	.word	index@($__internal_2_$__cuda_sm3x_div_rn_noftz_f32_slowpath)
        /*0014*/ 	.word	0x00000000


	//----- nvinfo : EIATTR_FRAME_SIZE
	.align		4
.L_3:
        /*0018*/ 	.byte	0x04, 0x11
        /*001a*/ 	.short	(.L_5 - .L_4)
	.align		4
.L_4:
        /*001c*/ 	.word	index@($__internal_1_$__cuda_sm20_sqrt_rn_f32_slowpath)
        /*0020*/ 	.word	0x00000000


	//----- nvinfo : EIATTR_FRAME_SIZE
	.align		4
.L_5:
        /*0024*/ 	.byte	0x04, 0x11
        /*0026*/ 	.short	(.L_7 - .L_6)
	.align		4
.L_6:
        /*0028*/ 	.word	index@($__internal_0_$__cuda_sm20_rcp_rn_f32_slowpath)
        /*002c*/ 	.word	0x00000000


	//----- nvinfo : EIATTR_FRAME_SIZE
	.align		4
.L_7:
        /*0030*/ 	.byte	0x04, 0x11
        /*0032*/ 	.short	(.L_9 - .L_8)
	.align		4
.L_8:
        /*0034*/ 	.word	index@(_Z25experimental_fused_kernelPfPKfS_S_S_iffffffff)
        /*0038*/ 	.word	0x00000000


	//----- nvinfo : EIATTR_MIN_STACK_SIZE
	.align		4
.L_9:
        /*003c*/ 	.byte	0x04, 0x12
        /*003e*/ 	.short	(.L_11 - .L_10)
	.align		4
.L_10:
        /*0040*/ 	.word	index@(_Z25experimental_fused_kernelPfPKfS_S_S_iffffffff)
        /*0044*/ 	.word	0x00000000
.L_11:


//--------------------- .nv.compat                --------------------------
	.section	.nv.compat,"",@"SHT_CUDA_COMPAT_INFO"
	.align	4
        /*0000*/ 	.byte	0x02, 0x09, 0x00, 0x00, 0x02, 0x02, 0x01, 0x00, 0x02, 0x05, 0x05, 0x00, 0x03, 0x07, 0x01, 0x01
        /*0010*/ 	.byte	0x02, 0x03, 0x00, 0x00, 0x02, 0x06, 0x01, 0x00, 0x04, 0x0b, 0x08, 0x00, 0x01, 0x00, 0x00, 0x00
        /*0020*/ 	.byte	0x00, 0x00, 0x00, 0x00


//--------------------- .nv.info._Z25experimental_fused_kernelPfPKfS_S_S_iffffffff --------------------------
	.section	.nv.info._Z25experimental_fused_kernelPfPKfS_S_S_iffffffff,"",@"SHT_CUDA_INFO"
	.sectionflags	@""
	.align	4


	//----- nvinfo : EIATTR_CUDA_API_VERSION
	.align		4
        /*0000*/ 	.byte	0x04, 0x37
        /*0002*/ 	.short	(.L_13 - .L_12)
.L_12:
        /*0004*/ 	.word	0x00000082


	//----- nvinfo : EIATTR_KPARAM_INFO
	.align		4
.L_13:
        /*0008*/ 	.byte	0x04, 0x17
        /*000a*/ 	.short	(.L_15 - .L_14)
.L_14:
        /*000c*/ 	.word	0x00000000
        /*0010*/ 	.short	0x000d
        /*0012*/ 	.short	0x0048
        /*0014*/ 	.byte	0x00, 0xf0, 0x11, 0x00


	//----- nvinfo : EIATTR_KPARAM_INFO
	.align		4
.L_15:
        /*0018*/ 	.byte	0x04, 0x17
        /*001a*/ 	.short	(.L_17 - .L_16)
.L_16:
        /*001c*/ 	.word	0x00000000
        /*0020*/ 	.short	0x000c
        /*0022*/ 	.short	0x0044
        /*0024*/ 	.byte	0x00, 0xf0, 0x11, 0x00


	//----- nvinfo : EIATTR_KPARAM_INFO
	.align		4
.L_17:
        /*0028*/ 	.byte	0x04, 0x17
        /*002a*/ 	.short	(.L_19 - .L_18)
.L_18:
        /*002c*/ 	.word	0x00000000
        /*0030*/ 	.short	0x000b
        /*0032*/ 	.short	0x0040
        /*0034*/ 	.byte	0x00, 0xf0, 0x11, 0x00


	//----- nvinfo : EIATTR_KPARAM_INFO
	.align		4
.L_19:
        /*0038*/ 	.byte	0x04, 0x17
        /*003a*/ 	.short	(.L_21 - .L_20)
.L_20:
        /*003c*/ 	.word	0x00000000
        /*0040*/ 	.short	0x000a
        /*0042*/ 	.short	0x003c
        /*0044*/ 	.byte	0x00, 0xf0, 0x11, 0x00


	//----- nvinfo : EIATTR_KPARAM_INFO
	.align		4
.L_21:
        /*0048*/ 	.byte	0x04, 0x17
        /*004a*/ 	.short	(.L_23 - .L_22)
.L_22:
        /*004c*/ 	.word	0x00000000
        /*0050*/ 	.short	0x0009
        /*0052*/ 	.short	0x0038
        /*0054*/ 	.byte	0x00, 0xf0, 0x11, 0x00


	//----- nvinfo : EIATTR_KPARAM_INFO
	.align		4
.L_23:
        /*0058*/ 	.byte	0x04, 0x17
        /*005a*/ 	.short	(.L_25 - .L_24)
.L_24:
        /*005c*/ 	.word	0x00000000
        /*0060*/ 	.short	0x0008
        /*0062*/ 	.short	0x0034
        /*0064*/ 	.byte	0x00, 0xf0, 0x11, 0x00


	//----- nvinfo : EIATTR_KPARAM_INFO
	.align		4
.L_25:
        /*0068*/ 	.byte	0x04, 0x17
        /*006a*/ 	.short	(.L_27 - .L_26)
.L_26:
        /*006c*/ 	.word	0x00000000
        /*0070*/ 	.short	0x0007
        /*0072*/ 	.short	0x0030
        /*0074*/ 	.byte	0x00, 0xf0, 0x11, 0x00


	//----- nvinfo : EIATTR_KPARAM_INFO
	.align		4
.L_27:
        /*0078*/ 	.byte	0x04, 0x17
        /*007a*/ 	.short	(.L_29 - .L_28)
.L_28:
        /*007c*/ 	.word	0x00000000
        /*0080*/ 	.short	0x0006
        /*0082*/ 	.short	0x002c
        /*0084*/ 	.byte	0x00, 0xf0, 0x11, 0x00


	//----- nvinfo : EIATTR_KPARAM_INFO
	.align		4
.L_29:
        /*0088*/ 	.byte	0x04, 0x17
        /*008a*/ 	.short	(.L_31 - .L_30)
.L_30:
        /*008c*/ 	.word	0x00000000
        /*0090*/ 	.short	0x0005
        /*0092*/ 	.short	0x0028
        /*0094*/ 	.byte	0x00, 0xf0, 0x11, 0x00


	//----- nvinfo : EIATTR_KPARAM_INFO
	.align		4
.L_31:
        /*0098*/ 	.byte	0x04, 0x17
        /*009a*/ 	.short	(.L_33 - .L_32)
.L_32:
        /*009c*/ 	.word	0x00000000
        /*00a0*/ 	.short	0x0004
        /*00a2*/ 	.short	0x0020
        /*00a4*/ 	.byte	0x00, 0xf5, 0x21, 0x00


	//----- nvinfo : EIATTR_KPARAM_INFO
	.align		4
.L_33:
        /*00a8*/ 	.byte	0x04, 0x17
        /*00aa*/ 	.short	(.L_35 - .L_34)
.L_34:
        /*00ac*/ 	.word	0x00000000
        /*00b0*/ 	.short	0x0003
        /*00b2*/ 	.short	0x0018
        /*00b4*/ 	.byte	0x00, 0xf5, 0x21, 0x00


	//----- nvinfo : EIATTR_KPARAM_INFO
	.align		4
.L_35:
        /*00b8*/ 	.byte	0x04, 0x17
        /*00ba*/ 	.short	(.L_37 - .L_36)
.L_36:
        /*00bc*/ 	.word	0x00000000
        /*00c0*/ 	.short	0x0002
        /*00c2*/ 	.short	0x0010
        /*00c4*/ 	.byte	0x00, 0xf5, 0x21, 0x00


	//----- nvinfo : EIATTR_KPARAM_INFO
	.align		4
.L_37:
        /*00c8*/ 	.byte	0x04, 0x17
        /*00ca*/ 	.short	(.L_39 - .L_38)
.L_38:
        /*00cc*/ 	.word	0x00000000
        /*00d0*/ 	.short	0x0001
        /*00d2*/ 	.short	0x0008
        /*00d4*/ 	.byte	0x00, 0xf5, 0x21, 0x00


	//----- nvinfo : EIATTR_KPARAM_INFO
	.align		4
.L_39:
        /*00d8*/ 	.byte	0x04, 0x17
        /*00da*/ 	.short	(.L_41 - .L_40)
.L_40:
        /*00dc*/ 	.word	0x00000000
        /*00e0*/ 	.short	0x0000
        /*00e2*/ 	.short	0x0000
        /*00e4*/ 	.byte	0x00, 0xf5, 0x21, 0x00


	//----- nvinfo : EIATTR_SPARSE_MMA_MASK
	.align		4
.L_41:
        /*00e8*/ 	.byte	0x03, 0x50
        /*00ea*/ 	.short	0x0000


	//----- nvinfo : EIATTR_MAXREG_COUNT
	.align		4
        /*00ec*/ 	.byte	0x03, 0x1b
        /*00ee*/ 	.short	0x00ff


	//----- nvinfo : EIATTR_MERCURY_ISA_VERSION
	.align		4
        /*00f0*/ 	.byte	0x03, 0x5f
        /*00f2*/ 	.short	0x0101


	//----- nvinfo : EIATTR_VRC_CTA_INIT_COUNT
	.align		4
        /*00f4*/ 	.byte	0x02, 0x4a
	.zero		1
	.zero		1


	//----- nvinfo : EIATTR_EXIT_INSTR_OFFSETS
	.align		4
        /*00f8*/ 	.byte	0x04, 0x1c
        /*00fa*/ 	.short	(.L_43 - .L_42)


	//   ....[0]....
.L_42:
        /*00fc*/ 	.word	0x00000070


	//   ....[1]....
        /*0100*/ 	.word	0x000008c0


	//----- nvinfo : EIATTR_CRS_STACK_SIZE
	.align		4
.L_43:
        /*0104*/ 	.byte	0x04, 0x1e
        /*0106*/ 	.short	(.L_45 - .L_44)
.L_44:
        /*0108*/ 	.word	0x00000000


	//----- nvinfo : EIATTR_CBANK_PARAM_SIZE
	.align		4
.L_45:
        /*010c*/ 	.byte	0x03, 0x19
        /*010e*/ 	.short	0x004c


	//----- nvinfo : EIATTR_PARAM_CBANK
	.align		4
        /*0110*/ 	.byte	0x04, 0x0a
        /*0112*/ 	.short	(.L_47 - .L_46)
	.align		4
.L_46:
        /*0114*/ 	.word	index@(.nv.constant0._Z25experimental_fused_kernelPfPKfS_S_S_iffffffff)
        /*0118*/ 	.short	0x0380
        /*011a*/ 	.short	0x004c


	//----- nvinfo : EIATTR_SW_WAR
	.align		4
.L_47:
        /*011c*/ 	.byte	0x04, 0x36
        /*011e*/ 	.short	(.L_49 - .L_48)
.L_48:
        /*0120*/ 	.word	0x00000008
.L_49:


//--------------------- .nv.callgraph             --------------------------
	.section	.nv.callgraph,"",@"SHT_CUDA_CALLGRAPH"
	.align	4
	.sectionentsize	8
	.align		4
        /*0000*/ 	.word	0x00000000
	.align		4
        /*0004*/ 	.word	0xffffffff
	.align		4
        /*0008*/ 	.word	0x00000000
	.align		4
        /*000c*/ 	.word	0xfffffffe
	.align		4
        /*0010*/ 	.word	0x00000000
	.align		4
        /*0014*/ 	.word	0xfffffffd
	.align		4
        /*0018*/ 	.word	0x00000000
	.align		4
        /*001c*/ 	.word	0xfffffffc


//--------------------- .text._Z25experimental_fused_kernelPfPKfS_S_S_iffffffff --------------------------
	.section	.text._Z25experimental_fused_kernelPfPKfS_S_S_iffffffff,"ax",@progbits
	.align	128
        .global         _Z25experimental_fused_kernelPfPKfS_S_S_iffffffff
        .type           _Z25experimental_fused_kernelPfPKfS_S_S_iffffffff,@function
        .size           _Z25experimental_fused_kernelPfPKfS_S_S_iffffffff,(.L_x_32 - _Z25experimental_fused_kernelPfPKfS_S_S_iffffffff)
        .other          _Z25experimental_fused_kernelPfPKfS_S_S_iffffffff,@"STO_CUDA_ENTRY STV_DEFAULT"
_Z25experimental_fused_kernelPfPKfS_S_S_iffffffff:
.text._Z25experimental_fused_kernelPfPKfS_S_S_iffffffff:
[----:B------:R-:W-:Y:S01]  /*0000*/  LDC R1, c[0x0][0x37c] ;  /* 0x0000df00ff017b82 */ /* 0x000fe20000000800 */
[----:B------:R-:W0:Y:S07]  /*0010*/  S2R R23, SR_TID.X ;  /* 0x0000000000177919 */ /* 0x000e2e0000002100 */
[----:B------:R-:W0:Y:S01]  /*0020*/  S2UR UR4, SR_CTAID.X ;  /* 0x00000000000479c3 */ /* 0x000e220000002500 */
[----:B------:R-:W1:Y:S07]  /*0030*/  LDCU UR5, c[0x0][0x3a8] ;  /* 0x00007500ff0577ac */ /* 0x000e6e0008000800 */
[----:B------:R-:W0:Y:S02]  /*0040*/  LDC R20, c[0x0][0x360] ;  /* 0x0000d800ff147b82 */ /* 0x000e240000000800 */
[----:B0-----:R-:W-:-:S05]  /*0050*/  IMAD R23, R20, UR4, R23 ;  /* 0x0000000414177c24 */ /* 0x001fca000f8e0217 */
[----:B-1----:R-:W-:-:S13]  /*0060*/  ISETP.GE.AND P0, PT, R23, UR5, PT ;  /* 0x0000000517007c0c */ /* 0x002fda000bf06270 */
[----:B------:R-:W-:Y:S05]  /*0070*/  @P0 EXIT ;  /* 0x000000000000094d */ /* 0x000fea0003800000 */
[----:B------:R-:W0:Y:S01]  /*0080*/  LDC.64 R2, c[0x0][0x3b0] ;  /* 0x0000ec00ff027b82 */ /* 0x000e220000000a00 */
[----:B------:R-:W1:Y:S01]  /*0090*/  LDCU UR4, c[0x0][0x370] ;  /* 0x00006e00ff0477ac */ /* 0x000e620008000800 */
[----:B------:R-:W2:Y:S06]  /*00a0*/  LDCU.64 UR6, c[0x0][0x358] ;  /* 0x00006b00ff0677ac */ /* 0x000eac0008000a00 */
[----:B------:R-:W3:Y:S01]  /*00b0*/  LDC R25, c[0x0][0x3c8] ;  /* 0x0000f200ff197b82 */ /* 0x000ee20000000800 */
[----:B------:R-:W4:Y:S01]  /*00c0*/  LDCU UR12, c[0x0][0x3a8] ;  /* 0x00007500ff0c77ac */ /* 0x000f220008000800 */
[----:B------:R-:W0:Y:S06]  /*00d0*/  LDCU UR5, c[0x0][0x3b8] ;  /* 0x00007700ff0577ac */ /* 0x000e2c0008000800 */
[----:B------:R-:W2:Y:S01]  /*00e0*/  LDC.64 R10, c[0x0][0x3a0] ;  /* 0x0000e800ff0a7b82 */ /* 0x000ea20000000a00 */
[----:B------:R-:W0:Y:S01]  /*00f0*/  LDCU UR8, c[0x0][0x3bc] ;  /* 0x00007780ff0877ac */ /* 0x000e220008000800 */
[----:B-1----:R-:W-:Y:S01]  /*0100*/  IMAD R20, R20, UR4, RZ ;  /* 0x0000000414147c24 */ /* 0x002fe2000f8e02ff */
[----:B------:R-:W1:Y:S05]  /*0110*/  LDCU UR9, c[0x0][0x3ac] ;  /* 0x00007580ff0977ac */ /* 0x000e6a0008000800 */
[----:B------:R-:W1:Y:S01]  /*0120*/  LDC.64 R8, c[0x0][0x380] ;  /* 0x0000e000ff087b82 */ /* 0x000e620000000a00 */
[----:B0-----:R-:W-:Y:S01]  /*0130*/  FADD R24, -R2, 1 ;  /* 0x3f80000002187421 */ /* 0x001fe20000000100 */
[----:B------:R-:W-:Y:S01]  /*0140*/  FADD R22, -R3, 1 ;  /* 0x3f80000003167421 */ /* 0x000fe20000000100 */
[----:B------:R-:W0:Y:S05]  /*0150*/  LDCU.64 UR10, c[0x0][0x3b0] ;  /* 0x00007600ff0a77ac */ /* 0x000e2a0008000a00 */
[----:B----4-:R-:W0:Y:S02]  /*0160*/  LDC.64 R6, c[0x0][0x388] ;  /* 0x0000e200ff067b82 */ /* 0x010e240000000a00 */
.L_x_12:
[----:B----4-:R-:W4:Y:S01]  /*0170*/  LDC.64 R16, c[0x0][0x390] ;  /* 0x0000e400ff107b82 */ /* 0x010f220000000a00 */
[----:B0-----:R-:W-:-:S04]  /*0180*/  IMAD.WIDE R26, R23, 0x4, R6 ;  /* 0x00000004171a7825 */ /* 0x001fc800078e0206 */
[C---:B-1----:R-:W-:Y:S02]  /*0190*/  IMAD.WIDE R12, R23.reuse, 0x4, R8 ;  /* 0x00000004170c7825 */ /* 0x042fe400078e0208 */
[----:B--2---:R-:W2:Y:S01]  /*01a0*/  LDG.E R26, desc[UR6][R26.64] ;  /* 0x000000061a1a7981 */ /* 0x004ea2000c1e1900 */
[----:B------:R-:W0:Y:S03]  /*01b0*/  LDC.64 R18, c[0x0][0x398] ;  /* 0x0000e600ff127b82 */ /* 0x000e260000000a00 */
[----:B------:R-:W2:Y:S01]  /*01c0*/  LDG.E R21, desc[UR6][R12.64] ;  /* 0x000000060c157981 */ /* 0x000ea2000c1e1900 */
[----:B------:R-:W-:-:S04]  /*01d0*/  IMAD.WIDE R14, R23, 0x4, R10 ;  /* 0x00000004170e7825 */ /* 0x000fc800078e020a */
[----:B------:R-:W1:Y:S01]  /*01e0*/  LDC.64 R2, c[0x0][0x3c0] ;  /* 0x0000f000ff027b82 */ /* 0x000e620000000a00 */
[----:B------:R-:W5:Y:S01]  /*01f0*/  LDG.E R28, desc[UR6][R14.64] ;  /* 0x000000060e1c7981 */ /* 0x000f62000c1e1900 */
[----:B----4-:R-:W-:-:S05]  /*0200*/  IMAD.WIDE R16, R23, 0x4, R16 ;  /* 0x0000000417107825 */ /* 0x010fca00078e0210 */
[----:B------:R-:W4:Y:S01]  /*0210*/  LDG.E R0, desc[UR6][R16.64] ;  /* 0x0000000610007981 */ /* 0x000f22000c1e1900 */
[----:B0-----:R-:W-:-:S05]  /*0220*/  IMAD.WIDE R18, R23, 0x4, R18 ;  /* 0x0000000417127825 */ /* 0x001fca00078e0212 */
[----:B------:R-:W3:Y:S01]  /*0230*/  LDG.E R4, desc[UR6][R18.64] ;  /* 0x0000000612047981 */ /* 0x000ee2000c1e1900 */
[----:B-1----:R-:W0:Y:S01]  /*0240*/  MUFU.RCP R30, R3 ;  /* 0x00000003001e7308 */ /* 0x002e220000001000 */
[----:B------:R-:W-:Y:S01]  /*0250*/  BSSY.RECONVERGENT B0, `(.L_x_0) ;  /* 0x0000017000007945 */ /* 0x000fe20003800200 */
[----:B0-----:R-:W-:-:S04]  /*0260*/  FFMA R31, R30, -R3, 1 ;  /* 0x3f8000001e1f7423 */ /* 0x001fc80000000803 */
[----:B------:R-:W-:Y:S01]  /*0270*/  FFMA R31, R30, R31, R30 ;  /* 0x0000001f1e1f7223 */ /* 0x000fe2000000001e */
[----:B--2---:R-:W-:-:S04]  /*0280*/  FFMA R5, R21, R2, R26 ;  /* 0x0000000215057223 */ /* 0x004fc8000000001a */
[----:B------:R-:W-:Y:S01]  /*0290*/  FMUL R27, R24, R5 ;  /* 0x00000005181b7220 */ /* 0x000fe20000400000 */
[----:B-----5:R-:W-:-:S04]  /*02a0*/  FADD R29, R28, -R5 ;  /* 0x800000051c1d7221 */ /* 0x020fc80000000000 */
[----:B------:R-:W-:Y:S01]  /*02b0*/  FMUL R2, |R29|, UR5 ;  /* 0x000000051d027c20 */ /* 0x000fe20008400200 */
[----:B----4-:R-:W-:-:S04]  /*02c0*/  FFMA R0, R0, UR10, R27 ;  /* 0x0000000a00007c23 */ /* 0x010fc8000800001b */
[----:B------:R-:W0:Y:S01]  /*02d0*/  FCHK P0, R0, R3 ;  /* 0x0000000300007302 */ /* 0x000e220000000000 */
[----:B------:R-:W-:Y:S01]  /*02e0*/  FMUL R2, |R29|, R2 ;  /* 0x000000021d027220 */ /* 0x000fe20000400200 */
[----:B------:R-:W-:-:S03]  /*02f0*/  FFMA R28, R0, R31, RZ ;  /* 0x0000001f001c7223 */ /* 0x000fc600000000ff */
[----:B------:R-:W-:Y:S01]  /*0300*/  FFMA R27, R5, R5, R2 ;  /* 0x00000005051b7223 */ /* 0x000fe20000000002 */
[----:B------:R-:W-:-:S03]  /*0310*/  FFMA R2, R28, -R3, R0 ;  /* 0x800000031c027223 */ /* 0x000fc60000000000 */
[----:B------:R-:W-:Y:S01]  /*0320*/  FMUL R27, R22, R27 ;  /* 0x0000001b161b7220 */ /* 0x000fe20000400000 */
[----:B------:R-:W-:-:S03]  /*0330*/  FFMA R28, R31, R2, R28 ;  /* 0x000000021f1c7223 */ /* 0x000fc6000000001c */
[----:B---3--:R-:W-:Y:S01]  /*0340*/  FFMA R2, R4, UR11, R27 ;  /* 0x0000000b04027c23 */ /* 0x008fe2000800001b */
[----:B0-----:R-:W-:Y:S06]  /*0350*/  @!P0 BRA `(.L_x_1) ;  /* 0x0000000000188947 */ /* 0x001fec0003800000 */
[----:B------:R-:W0:Y:S01]  /*0360*/  LDCU UR4, c[0x0][0x3c4] ;  /* 0x00007880ff0477ac */ /* 0x000e220008000800 */
[----:B------:R-:W-:Y:S01]  /*0370*/  IMAD.MOV.U32 R3, RZ, RZ, R0 ;  /* 0x000000ffff037224 */ /* 0x000fe200078e0000 */
[----:B------:R-:W-:Y:S01]  /*0380*/  MOV R30, 0x3b0 ;  /* 0x000003b0001e7802 */ /* 0x000fe20000000f00 */
[----:B0-----:R-:W-:-:S07]  /*0390*/  IMAD.U32 R4, RZ, RZ, UR4 ;  /* 0x00000004ff047e24 */ /* 0x001fce000f8e00ff */
[----:B------:R-:W-:Y:S05]  /*03a0*/  CALL.REL.NOINC `($__internal_2_$__cuda_sm3x_div_rn_noftz_f32_slowpath) ;  /* 0x0000000800787944 */ /* 0x000fea0003c00000 */
[----:B------:R-:W-:-:S07]  /*03b0*/  MOV R28, R3 ;  /* 0x00000003001c7202 */ /* 0x000fce0000000f00 */
.L_x_1:
[----:B------:R-:W-:Y:S05]  /*03c0*/  BSYNC.RECONVERGENT B0 ;  /* 0x0000000000007941 */ /* 0x000fea0003800200 */
.L_x_0:
[----:B------:R-:W0:Y:S01]  /*03d0*/  MUFU.RCP R4, R25 ;  /* 0x0000001900047308 */ /* 0x000e220000001000 */
[----:B------:R-:W-:Y:S07]  /*03e0*/  BSSY.RECONVERGENT B0, `(.L_x_2) ;  /* 0x000000e000007945 */ /* 0x000fee0003800200 */
[----:B------:R-:W1:Y:S01]  /*03f0*/  FCHK P0, R2, R25 ;  /* 0x0000001902007302 */ /* 0x000e620000000000 */
[----:B0-----:R-:W-:-:S04]  /*0400*/  FFMA R3, R4, -R25, 1 ;  /* 0x3f80000004037423 */ /* 0x001fc80000000819 */
[----:B------:R-:W-:-:S04]  /*0410*/  FFMA R3, R4, R3, R4 ;  /* 0x0000000304037223 */ /* 0x000fc80000000004 */
[----:B------:R-:W-:-:S04]  /*0420*/  FFMA R30, R2, R3, RZ ;  /* 0x00000003021e7223 */ /* 0x000fc800000000ff */
[----:B------:R-:W-:-:S04]  /*0430*/  FFMA R4, R30, -R25, R2 ;  /* 0x800000191e047223 */ /* 0x000fc80000000002 */
[----:B------:R-:W-:Y:S01]  /*0440*/  FFMA R30, R3, R4, R30 ;  /* 0x00000004031e7223 */ /* 0x000fe2000000001e */
[----:B-1----:R-:W-:Y:S06]  /*0450*/  @!P0 BRA `(.L_x_3) ;  /* 0x0000000000188947 */ /* 0x002fec0003800000 */
[----:B------:R-:W0:Y:S01]  /*0460*/  LDCU UR4, c[0x0][0x3c8] ;  /* 0x00007900ff0477ac */ /* 0x000e220008000800 */
[----:B------:R-:W-:Y:S01]  /*0470*/  IMAD.MOV.U32 R3, RZ, RZ, R2 ;  /* 0x000000ffff037224 */ /* 0x000fe200078e0002 */
[----:B------:R-:W-:Y:S02]  /*0480*/  MOV R30, 0x4b0 ;  /* 0x000004b0001e7802 */ /* 0x000fe40000000f00 */
[----:B0-----:R-:W-:-:S07]  /*0490*/  MOV R4, UR4 ;  /* 0x0000000400047c02 */ /* 0x001fce0008000f00 */
[----:B------:R-:W-:Y:S05]  /*04a0*/  CALL.REL.NOINC `($__internal_2_$__cuda_sm3x_div_rn_noftz_f32_slowpath) ;  /* 0x0000000800387944 */ /* 0x000fea0003c00000 */
[----:B------:R-:W-:-:S07]  /*04b0*/  IMAD.MOV.U32 R30, RZ, RZ, R3 ;  /* 0x000000ffff1e7224 */ /* 0x000fce00078e0003 */
.L_x_3:
[----:B------:R-:W-:Y:S05]  /*04c0*/  BSYNC.RECONVERGENT B0 ;  /* 0x0000000000007941 */ /* 0x000fea0003800200 */
.L_x_2:
[----:B------:R-:W-:Y:S02]  /*04d0*/  HFMA2 R4, -RZ, RZ, 0.96630859375, -0.0022525787353515625 ;  /* 0x3bbb989dff047431 */ /* 0x000fe400000001ff */
[----:B------:R-:W-:Y:S01]  /*04e0*/  IMAD.MOV.U32 R26, RZ, RZ, 0x437c0000 ;  /* 0x437c0000ff1a7424 */ /* 0x000fe200078e00ff */
[----:B------:R-:W-:Y:S02]  /*04f0*/  BSSY.RECONVERGENT B0, `(.L_x_4) ;  /* 0x0000014000007945 */ /* 0x000fe40003800200 */
[----:B------:R-:W-:-:S04]  /*0500*/  FFMA.SAT R3, |R29|, -R4, 0.5 ;  /* 0x3f0000001d037423 */ /* 0x000fc80000002a04 */
[----:B------:R-:W-:-:S04]  /*0510*/  FFMA.RM R3, R3, R26, 12582913 ;  /* 0x4b40000103037423 */ /* 0x000fc8000000401a */
[C---:B------:R-:W-:Y:S01]  /*0520*/  FADD R4, R3.reuse, -12583039 ;  /* 0xcb40007f03047421 */ /* 0x040fe20000000000 */
[----:B------:R-:W-:-:S03]  /*0530*/  SHF.L.U32 R3, R3, 0x17, RZ ;  /* 0x0000001703037819 */ /* 0x000fc600000006ff */
[----:B------:R-:W-:-:S04]  /*0540*/  FFMA R4, |R29|, -1.4426950216293334961, -R4 ;  /* 0xbfb8aa3b1d047823 */ /* 0x000fc80000000a04 */
[----:B------:R-:W-:-:S06]  /*0550*/  FFMA R4, |R29|, -1.925963033500011079e-08, R4 ;  /* 0xb2a570601d047823 */ /* 0x000fcc0000000204 */
[----:B------:R-:W0:Y:S02]  /*0560*/  MUFU.EX2 R4, R4 ;  /* 0x0000000400047308 */ /* 0x000e240000000800 */
[----:B0-----:R-:W-:-:S04]  /*0570*/  FFMA R32, R3, R4, 1 ;  /* 0x3f80000003207423 */ /* 0x001fc80000000004 */
[----:B------:R-:W-:-:S05]  /*0580*/  VIADD R3, R32, 0x1800000 ;  /* 0x0180000020037836 */ /* 0x000fca0000000000 */
[----:B------:R-:W-:-:S04]  /*0590*/  LOP3.LUT R3, R3, 0x7f800000, RZ, 0xc0, !PT ;  /* 0x7f80000003037812 */ /* 0x000fc800078ec0ff */
[----:B------:R-:W-:-:S13]  /*05a0*/  ISETP.GT.U32.AND P0, PT, R3, 0x1ffffff, PT ;  /* 0x01ffffff0300780c */ /* 0x000fda0003f04070 */
[----:B------:R-:W-:Y:S05]  /*05b0*/  @P0 BRA `(.L_x_5) ;  /* 0x00000000000c0947 */ /* 0x000fea0003800000 */
[----:B------:R-:W-:-:S07]  /*05c0*/  MOV R26, 0x5e0 ;  /* 0x000005e0001a7802 */ /* 0x000fce0000000f00 */
[----:B------:R-:W-:Y:S05]  /*05d0*/  CALL.REL.NOINC `($__internal_0_$__cuda_sm20_rcp_rn_f32_slowpath) ;  /* 0x0000000000bc7944 */ /* 0x000fea0003c00000 */
[----:B------:R-:W-:Y:S05]  /*05e0*/  BRA `(.L_x_6) ;  /* 0x0000000000107947 */ /* 0x000fea0003800000 */
.L_x_5:
[----:B------:R-:W0:Y:S02]  /*05f0*/  MUFU.RCP R29, R32 ;  /* 0x00000020001d7308 */ /* 0x000e240000001000 */
[----:B0-----:R-:W-:-:S04]  /*0600*/  FFMA R3, R32, R29, -1 ;  /* 0xbf80000020037423 */ /* 0x001fc8000000001d */
[----:B------:R-:W-:-:S04]  /*0610*/  FADD.FTZ R4, -R3, -RZ ;  /* 0x800000ff03047221 */ /* 0x000fc80000010100 */
[----:B------:R-:W-:-:S07]  /*0620*/  FFMA R29, R29, R4, R29 ;  /* 0x000000041d1d7223 */ /* 0x000fce000000001d */
.L_x_6:
[----:B------:R-:W-:Y:S05]  /*0630*/  BSYNC.RECONVERGENT B0 ;  /* 0x0000000000007941 */ /* 0x000fea0003800200 */
.L_x_4:
[----:B------:R-:W-:Y:S01]  /*0640*/  IADD3 R3, PT, PT, R30, -0xd000000, RZ ;  /* 0xf30000001e037810 */ /* 0x000fe20007ffe0ff */
[----:B------:R0:W1:Y:S01]  /*0650*/  MUFU.RSQ R27, R30 ;  /* 0x0000001e001b7308 */ /* 0x0000620000001400 */
[----:B------:R-:W-:Y:S02]  /*0660*/  BSSY.RECONVERGENT B0, `(.L_x_7) ;  /* 0x000000c000007945 */ /* 0x000fe40003800200 */
[----:B------:R-:W-:-:S13]  /*0670*/  ISETP.GT.U32.AND P0, PT, R3, 0x727fffff, PT ;  /* 0x727fffff0300780c */ /* 0x000fda0003f04070 */
[----:B0-----:R-:W-:Y:S05]  /*0680*/  @!P0 BRA `(.L_x_8) ;  /* 0x0000000000148947 */ /* 0x001fea0003800000 */
[----:B------:R-:W-:Y:S01]  /*0690*/  IMAD.MOV.U32 R3, RZ, RZ, R30 ;  /* 0x000000ffff037224 */ /* 0x000fe200078e001e */
[----:B------:R-:W-:-:S07]  /*06a0*/  MOV R32, 0x6c0 ;  /* 0x000006c000207802 */ /* 0x000fce0000000f00 */
[----:B-1----:R-:W-:Y:S05]  /*06b0*/  CALL.REL.NOINC `($__internal_1_$__cuda_sm20_sqrt_rn_f32_slowpath) ;  /* 0x00000004005c7944 */ /* 0x002fea0003c00000 */
[----:B------:R-:W-:Y:S01]  /*06c0*/  MOV R3, R4 ;  /* 0x0000000400037202 */ /* 0x000fe20000000f00 */
[----:B------:R-:W-:Y:S06]  /*06d0*/  BRA `(.L_x_9) ;  /* 0x0000000000107947 */ /* 0x000fec0003800000 */
.L_x_8:
[C---:B-1----:R-:W-:Y:S01]  /*06e0*/  FMUL.FTZ R3, R27.reuse, R30 ;  /* 0x0000001e1b037220 */ /* 0x042fe20000410000 */
[----:B------:R-:W-:-:S03]  /*06f0*/  FMUL.FTZ R4, R27, 0.5 ;  /* 0x3f0000001b047820 */ /* 0x000fc60000410000 */
[----:B------:R-:W-:-:S04]  /*0700*/  FFMA R30, -R3, R3, R30 ;  /* 0x00000003031e7223 */ /* 0x000fc8000000011e */
[----:B------:R-:W-:-:S07]  /*0710*/  FFMA R3, R30, R4, R3 ;  /* 0x000000041e037223 */ /* 0x000fce0000000003 */
.L_x_9:
[----:B------:R-:W-:Y:S05]  /*0720*/  BSYNC.RECONVERGENT B0 ;  /* 0x0000000000007941 */ /* 0x000fea0003800200 */
.L_x_7:
[----:B------:R-:W-:Y:S01]  /*0730*/  FADD R30, R3, UR8 ;  /* 0x00000008031e7e21 */ /* 0x000fe20008000000 */
[----:B------:R-:W-:Y:S01]  /*0740*/  FMUL R3, R29, R28 ;  /* 0x0000001c1d037220 */ /* 0x000fe20000400000 */
[----:B------:R-:W-:Y:S02]  /*0750*/  BSSY.RECONVERGENT B0, `(.L_x_10) ;  /* 0x000000e000007945 */ /* 0x000fe40003800200 */
[----:B------:R-:W0:Y:S01]  /*0760*/  MUFU.RCP R4, R30 ;  /* 0x0000001e00047308 */ /* 0x000e220000001000 */
[----:B------:R-:W-:-:S07]  /*0770*/  FMUL R3, R3, -UR9 ;  /* 0x8000000903037c20 */ /* 0x000fce0008400000 */
[----:B------:R-:W1:Y:S01]  /*0780*/  FCHK P0, R3, R30 ;  /* 0x0000001e03007302 */ /* 0x000e620000000000 */
[----:B0-----:R-:W-:-:S04]  /*0790*/  FFMA R27, -R30, R4, 1 ;  /* 0x3f8000001e1b7423 */ /* 0x001fc80000000104 */
[----:B------:R-:W-:-:S04]  /*07a0*/  FFMA R4, R4, R27, R4 ;  /* 0x0000001b04047223 */ /* 0x000fc80000000004 */
[----:B------:R-:W-:-:S04]  /*07b0*/  FFMA R27, R3, R4, RZ ;  /* 0x00000004031b7223 */ /* 0x000fc800000000ff */
[----:B------:R-:W-:-:S04]  /*07c0*/  FFMA R26, -R30, R27, R3 ;  /* 0x0000001b1e1a7223 */ /* 0x000fc80000000103 */
[----:B------:R-:W-:Y:S01]  /*07d0*/  FFMA R4, R4, R26, R27 ;  /* 0x0000001a04047223 */ /* 0x000fe2000000001b */
[----:B-1----:R-:W-:Y:S06]  /*07e0*/  @!P0 BRA `(.L_x_11) ;  /* 0x0000000000108947 */ /* 0x002fec0003800000 */
[----:B------:R-:W-:Y:S01]  /*07f0*/  IMAD.MOV.U32 R4, RZ, RZ, R30 ;  /* 0x000000ffff047224 */ /* 0x000fe200078e001e */
[----:B------:R-:W-:-:S07]  /*0800*/  MOV R30, 0x820 ;  /* 0x00000820001e7802 */ /* 0x000fce0000000f00 */
[----:B------:R-:W-:Y:S05]  /*0810*/  CALL.REL.NOINC `($__internal_2_$__cuda_sm3x_div_rn_noftz_f32_slowpath) ;  /* 0x00000004005c7944 */ /* 0x000fea0003c00000 */
[----:B------:R-:W-:-:S07]  /*0820*/  MOV R4, R3 ;  /* 0x0000000300047202 */ /* 0x000fce0000000f00 */
.L_x_11:
[----:B------:R-:W-:Y:S05]  /*0830*/  BSYNC.RECONVERGENT B0 ;  /* 0x0000000000007941 */ /* 0x000fea0003800200 */
.L_x_10:
[----:B------:R-:W-:Y:S01]  /*0840*/  FADD R21, R21, R4 ;  /* 0x0000000415157221 */ /* 0x000fe20000000000 */
[----:B------:R-:W-:-:S04]  /*0850*/  IMAD.IADD R23, R20, 0x1, R23 ;  /* 0x0000000114177824 */ /* 0x000fc800078e0217 */
[----:B------:R4:W-:Y:S01]  /*0860*/  STG.E desc[UR6][R12.64], R21 ;  /* 0x000000150c007986 */ /* 0x0009e2000c101906 */
[----:B------:R-:W-:-:S03]  /*0870*/  ISETP.GE.AND P0, PT, R23, UR12, PT ;  /* 0x0000000c17007c0c */ /* 0x000fc6000bf06270 */
[----:B------:R4:W-:Y:S04]  /*0880*/  STG.E desc[UR6][R16.64], R0 ;  /* 0x0000000010007986 */ /* 0x0009e8000c101906 */
[----:B------:R4:W-:Y:S04]  /*0890*/  STG.E desc[UR6][R18.64], R2 ;  /* 0x0000000212007986 */ /* 0x0009e8000c101906 */
[----:B------:R4:W-:Y:S02]  /*08a0*/  STG.E desc[UR6][R14.64], R5 ;  /* 0x000000050e007986 */ /* 0x0009e4000c101906 */
[----:B------:R-:W-:Y:S05]  /*08b0*/  @!P0 BRA `(.L_x_12) ;  /* 0xfffffff8002c8947 */ /* 0x000fea000383ffff */
[----:B------:R-:W-:Y:S05]  /*08c0*/  EXIT ;  /* 0x000000000000794d */ /* 0x000fea0003800000 */
        .weak           $__internal_0_$__cuda_sm20_rcp_rn_f32_slowpath
        .type           $__internal_0_$__cuda_sm20_rcp_rn_f32_slowpath,@function
        .size           $__internal_0_$__cuda_sm20_rcp_rn_f32_slowpath,($__internal_1_$__cuda_sm20_sqrt_rn_f32_slowpath - $__internal_0_$__cuda_sm20_rcp_rn_f32_slowpath)
$__internal_0_$__cuda_sm20_rcp_rn_f32_slowpath:
[----:B------:R-:W-:Y:S01]  /*08d0*/  SHF.L.U32 R4, R32, 0x1, RZ ;  /* 0x0000000120047819 */ /* 0x000fe200000006ff */
[----:B------:R-:W-:Y:S01]  /*08e0*/  BSSY.RECONVERGENT B1, `(.L_x_13) ;  /* 0x0000031000017945 */ /* 0x000fe20003800200 */
[----:B------:R-:W-:Y:S02]  /*08f0*/  IMAD.MOV.U32 R3, RZ, RZ, R32 ;  /* 0x000000ffff037224 */ /* 0x000fe400078e0020 */
[----:B------:R-:W-:-:S04]  /*0900*/  SHF.R.U32.HI R4, RZ, 0x18, R4 ;  /* 0x00000018ff047819 */ /* 0x000fc80000011604 */
[----:B------:R-:W-:-:S13]  /*0910*/  ISETP.NE.U32.AND P0, PT, R4, RZ, PT ;  /* 0x000000ff0400720c */ /* 0x000fda0003f05070 */
[----:B------:R-:W-:Y:S05]  /*0920*/  @P0 BRA `(.L_x_14) ;  /* 0x0000000000280947 */ /* 0x000fea0003800000 */
[----:B------:R-:W-:-:S04]  /*0930*/  SHF.L.U32 R4, R3, 0x1, RZ ;  /* 0x0000000103047819 */ /* 0x000fc800000006ff */
[----:B------:R-:W-:-:S13]  /*0940*/  ISETP.NE.AND P0, PT, R4, RZ, PT ;  /* 0x000000ff0400720c */ /* 0x000fda0003f05270 */
[----:B------:R-:W-:Y:S01]  /*0950*/  @P0 FFMA R29, R3, 1.84467440737095516160e+19, RZ ;  /* 0x5f800000031d0823 */ /* 0x000fe200000000ff */
[----:B------:R-:W-:Y:S08]  /*0960*/  @!P0 MUFU.RCP R27, R3 ;  /* 0x00000003001b8308 */ /* 0x000ff00000001000 */
[----:B------:R-:W0:Y:S02]  /*0970*/  @P0 MUFU.RCP R4, R29 ;  /* 0x0000001d00040308 */ /* 0x000e240000001000 */
[----:B0-----:R-:W-:-:S04]  /*0980*/  @P0 FFMA R31, R29, R4, -1 ;  /* 0xbf8000001d1f0423 */ /* 0x001fc80000000004 */
[----:B------:R-:W-:-:S04]  /*0990*/  @P0 FADD.FTZ R31, -R31, -RZ ;  /* 0x800000ff1f1f0221 */ /* 0x000fc80000010100 */
[----:B------:R-:W-:-:S04]  /*09a0*/  @P0 FFMA R4, R4, R31, R4 ;  /* 0x0000001f04040223 */ /* 0x000fc80000000004 */
[----:B------:R-:W-:Y:S01]  /*09b0*/  @P0 FFMA R27, R4, 1.84467440737095516160e+19, RZ ;  /* 0x5f800000041b0823 */ /* 0x000fe200000000ff */
[----:B------:R-:W-:Y:S06]  /*09c0*/  BRA `(.L_x_15) ;  /* 0x0000000000887947 */ /* 0x000fec0003800000 */
.L_x_14:
[----:B------:R-:W-:-:S05]  /*09d0*/  VIADD R27, R4, 0xffffff03 ;  /* 0xffffff03041b7836 */ /* 0x000fca0000000000 */
[----:B------:R-:W-:-:S13]  /*09e0*/  ISETP.GT.U32.AND P0, PT, R27, 0x1, PT ;  /* 0x000000011b00780c */ /* 0x000fda0003f04070 */
[----:B------:R-:W-:Y:S05]  /*09f0*/  @P0 BRA `(.L_x_16) ;  /* 0x0000000000780947 */ /* 0x000fea0003800000 */
[----:B------:R-:W-:Y:S01]  /*0a00*/  LOP3.LUT R29, R3, 0x7fffff, RZ, 0xc0, !PT ;  /* 0x007fffff031d7812 */ /* 0x000fe200078ec0ff */
[----:B------:R-:W-:-:S03]  /*0a10*/  HFMA2 R36, -RZ, RZ, 0, 1.78813934326171875e-07 ;  /* 0x00000003ff247431 */ /* 0x000fc600000001ff */
[----:B------:R-:W-:-:S04]  /*0a20*/  LOP3.LUT R29, R29, 0x3f800000, RZ, 0xfc, !PT ;  /* 0x3f8000001d1d7812 */ /* 0x000fc800078efcff */
[----:B------:R-:W0:Y:S02]  /*0a30*/  MUFU.RCP R32, R29 ;  /* 0x0000001d00207308 */ /* 0x000e240000001000 */
[----:B0-----:R-:W-:-:S04]  /*0a40*/  FFMA R31, R29, R32, -1 ;  /* 0xbf8000001d1f7423 */ /* 0x001fc80000000020 */
[----:B------:R-:W-:-:S04]  /*0a50*/  FADD.FTZ R31, -R31, -RZ ;  /* 0x800000ff1f1f7221 */ /* 0x000fc80000010100 */
[CCC-:B------:R-:W-:Y:S01]  /*0a60*/  FFMA.RM R33, R32.reuse, R31.reuse, R32.reuse ;  /* 0x0000001f20217223 */ /* 0x1c0fe20000004020 */
[----:B------:R-:W-:-:S04]  /*0a70*/  FFMA.RP R34, R32, R31, R32 ;  /* 0x0000001f20227223 */ /* 0x000fc80000008020 */
[C---:B------:R-:W-:Y:S02]  /*0a80*/  LOP3.LUT R32, R33.reuse, 0x7fffff, RZ, 0xc0, !PT ;  /* 0x007fffff21207812 */ /* 0x040fe400078ec0ff */
[----:B------:R-:W-:Y:S02]  /*0a90*/  FSETP.NEU.FTZ.AND P0, PT, R33, R34, PT ;  /* 0x000000222100720b */ /* 0x000fe40003f1d000 */
[----:B------:R-:W-:Y:S02]  /*0aa0*/  SHF.L.U32 R33, R36, R27, RZ ;  /* 0x0000001b24217219 */ /* 0x000fe400000006ff */
[----:B------:R-:W-:Y:S02]  /*0ab0*/  LOP3.LUT R32, R32, 0x800000, RZ, 0xfc, !PT ;  /* 0x0080000020207812 */ /* 0x000fe400078efcff */
[----:B------:R-:W-:Y:S02]  /*0ac0*/  SEL R31, RZ, 0xffffffff, !P0 ;  /* 0xffffffffff1f7807 */ /* 0x000fe40004000000 */
[----:B------:R-:W-:-:S03]  /*0ad0*/  LOP3.LUT R34, R33, R32, RZ, 0xc0, !PT ;  /* 0x0000002021227212 */ /* 0x000fc600078ec0ff */
[----:B------:R-:W-:Y:S01]  /*0ae0*/  IMAD.MOV R31, RZ, RZ, -R31 ;  /* 0x000000ffff1f7224 */ /* 0x000fe200078e0a1f */
[----:B------:R-:W-:-:S04]  /*0af0*/  SHF.R.U32.HI R34, RZ, R27, R34 ;  /* 0x0000001bff227219 */ /* 0x000fc80000011622 */
[----:B------:R-:W-:Y:S02]  /*0b00*/  LOP3.LUT P1, RZ, R31, R27, R32, 0xf8, !PT ;  /* 0x0000001b1fff7212 */ /* 0x000fe4000782f820 */
[C---:B------:R-:W-:Y:S02]  /*0b10*/  LOP3.LUT P0, RZ, R34.reuse, 0x1, RZ, 0xc0, !PT ;  /* 0x0000000122ff7812 */ /* 0x040fe4000780c0ff */
[----:B------:R-:W-:-:S04]  /*0b20*/  LOP3.LUT P2, RZ, R34, 0x2, RZ, 0xc0, !PT ;  /* 0x0000000222ff7812 */ /* 0x000fc8000784c0ff */
[----:B------:R-:W-:Y:S02]  /*0b30*/  PLOP3.LUT P0, PT, P0, P1, P2, 0xe0, 0x0 ;  /* 0x000000000000781c */ /* 0x000fe40000703c20 */
[----:B------:R-:W-:Y:S02]  /*0b40*/  LOP3.LUT P1, RZ, R3, 0x7fffff, RZ, 0xc0, !PT ;  /* 0x007fffff03ff7812 */ /* 0x000fe4000782c0ff */
[----:B------:R-:W-:-:S04]  /*0b50*/  SEL R27, RZ, 0x1, !P0 ;  /* 0x00000001ff1b7807 */ /* 0x000fc80004000000 */
[----:B------:R-:W-:-:S04]  /*0b60*/  IADD3 R27, PT, PT, -R27, RZ, RZ ;  /* 0x000000ff1b1b7210 */ /* 0x000fc80007ffe1ff */
[----:B------:R-:W-:Y:S01]  /*0b70*/  ISETP.GE.AND P0, PT, R27, RZ, PT ;  /* 0x000000ff1b00720c */ /* 0x000fe20003f06270 */
[----:B------:R-:W-:-:S05]  /*0b80*/  VIADD R27, R4, 0xffffff04 ;  /* 0xffffff04041b7836 */ /* 0x000fca0000000000 */
[----:B------:R-:W-:-:S07]  /*0b90*/  SHF.R.U32.HI R32, RZ, R27, R32 ;  /* 0x0000001bff207219 */ /* 0x000fce0000011620 */
[----:B------:R-:W-:-:S05]  /*0ba0*/  @!P0 IADD3 R32, PT, PT, R32, 0x1, RZ ;  /* 0x0000000120208810 */ /* 0x000fca0007ffe0ff */
[----:B------:R-:W-:-:S05]  /*0bb0*/  @!P1 IMAD.SHL.U32 R32, R32, 0x2, RZ ;  /* 0x0000000220209824 */ /* 0x000fca00078e00ff */
[----:B------:R-:W-:Y:S01]  /*0bc0*/  LOP3.LUT R27, R32, 0x80000000, R3, 0xf8, !PT ;  /* 0x80000000201b7812 */ /* 0x000fe200078ef803 */
[----:B------:R-:W-:Y:S06]  /*0bd0*/  BRA `(.L_x_15) ;  /* 0x0000000000047947 */ /* 0x000fec0003800000 */
.L_x_16:
[----:B------:R0:W1:Y:S02]  /*0be0*/  MUFU.RCP R27, R3 ;  /* 0x00000003001b7308 */ /* 0x0000640000001000 */
.L_x_15:
[----:B------:R-:W-:Y:S05]  /*0bf0*/  BSYNC.RECONVERGENT B1 ;  /* 0x0000000000017941 */ /* 0x000fea0003800200 */
.L_x_13:
[----:B-1----:R-:W-:Y:S01]  /*0c00*/  MOV R29, R27 ;  /* 0x0000001b001d7202 */ /* 0x002fe20000000f00 */
[----:B------:R-:W-:-:S04]  /*0c10*/  IMAD.MOV.U32 R27, RZ, RZ, 0x0 ;  /* 0x00000000ff1b7424 */ /* 0x000fc800078e00ff */
[----:B0-----:R-:W-:Y:S05]  /*0c20*/  RET.REL.NODEC R26 `(_Z25experimental_fused_kernelPfPKfS_S_S_iffffffff) ;  /* 0xfffffff01af47950 */ /* 0x001fea0003c3ffff */
        .weak           $__internal_1_$__cuda_sm20_sqrt_rn_f32_slowpath
        .type           $__internal_1_$__cuda_sm20_sqrt_rn_f32_slowpath,@function
        .size           $__internal_1_$__cuda_sm20_sqrt_rn_f32_slowpath,($__internal_2_$__cuda_sm3x_div_rn_noftz_f32_slowpath - $__internal_1_$__cuda_sm20_sqrt_rn_f32_slowpath)
$__internal_1_$__cuda_sm20_sqrt_rn_f32_slowpath:
[----:B------:R-:W-:-:S13]  /*0c30*/  LOP3.LUT P0, RZ, R3, 0x7fffffff, RZ, 0xc0, !PT ;  /* 0x7fffffff03ff7812 */ /* 0x000fda000780c0ff */
[----:B------:R-:W-:Y:S01]  /*0c40*/  @!P0 MOV R4, R3 ;  /* 0x0000000300048202 */ /* 0x000fe20000000f00 */
[----:B------:R-:W-:Y:S06]  /*0c50*/  @!P0 BRA `(.L_x_17) ;  /* 0x0000000000408947 */ /* 0x000fec0003800000 */
[----:B------:R-:W-:-:S13]  /*0c60*/  FSETP.GEU.FTZ.AND P0, PT, R3, RZ, PT ;  /* 0x000000ff0300720b */ /* 0x000fda0003f1e000 */
[----:B------:R-:W-:Y:S01]  /*0c70*/  @!P0 IMAD.MOV.U32 R4, RZ, RZ, 0x7fffffff ;  /* 0x7fffffffff048424 */ /* 0x000fe200078e00ff */
[----:B------:R-:W-:Y:S06]  /*0c80*/  @!P0 BRA `(.L_x_17) ;  /* 0x0000000000348947 */ /* 0x000fec0003800000 */
[----:B------:R-:W-:-:S13]  /*0c90*/  FSETP.GTU.FTZ.AND P0, PT, |R3|, +INF , PT ;  /* 0x7f8000000300780b */ /* 0x000fda0003f1c200 */
[----:B------:R-:W-:Y:S01]  /*0ca0*/  @P0 FADD.FTZ R4, R3, 1 ;  /* 0x3f80000003040421 */ /* 0x000fe20000010000 */
[----:B------:R-:W-:Y:S06]  /*0cb0*/  @P0 BRA `(.L_x_17) ;  /* 0x0000000000280947 */ /* 0x000fec0003800000 */
[----:B------:R-:W-:-:S13]  /*0cc0*/  FSETP.NEU.FTZ.AND P0, PT, |R3|, +INF , PT ;  /* 0x7f8000000300780b */ /* 0x000fda0003f1d200 */
[----:B------:R-:W-:-:S04]  /*0cd0*/  @P0 FFMA R26, R3, 1.84467440737095516160e+19, RZ ;  /* 0x5f800000031a0823 */ /* 0x000fc800000000ff */
[----:B------:R-:W0:Y:S02]  /*0ce0*/  @P0 MUFU.RSQ R27, R26 ;  /* 0x0000001a001b0308 */ /* 0x000e240000001400 */
[----:B0-----:R-:W-:Y:S01]  /*0cf0*/  @P0 FMUL.FTZ R31, R26, R27 ;  /* 0x0000001b1a1f0220 */ /* 0x001fe20000410000 */
[----:B------:R-:W-:-:S03]  /*0d00*/  @P0 FMUL.FTZ R27, R27, 0.5 ;  /* 0x3f0000001b1b0820 */ /* 0x000fc60000410000 */
[----:B------:R-:W-:-:S04]  /*0d10*/  @P0 FADD.FTZ R4, -R31, -RZ ;  /* 0x800000ff1f040221 */ /* 0x000fc80000010100 */
[----:B------:R-:W-:Y:S01]  /*0d20*/  @P0 FFMA R30, R31, R4, R26 ;  /* 0x000000041f1e0223 */ /* 0x000fe2000000001a */
[----:B------:R-:W-:-:S03]  /*0d30*/  @!P0 MOV R4, R3 ;  /* 0x0000000300048202 */ /* 0x000fc60000000f00 */
[----:B------:R-:W-:-:S04]  /*0d40*/  @P0 FFMA R27, R30, R27, R31 ;  /* 0x0000001b1e1b0223 */ /* 0x000fc8000000001f */
[----:B------:R-:W-:-:S07]  /*0d50*/  @P0 FMUL.FTZ R4, R27, 2.3283064365386962891e-10 ;  /* 0x2f8000001b040820 */ /* 0x000fce0000410000 */
.L_x_17:
[----:B------:R-:W-:Y:S02]  /*0d60*/  HFMA2 R27, -RZ, RZ, 0, 0 ;  /* 0x00000000ff1b7431 */ /* 0x000fe400000001ff */
[----:B------:R-:W-:-:S04]  /*0d70*/  IMAD.MOV.U32 R26, RZ, RZ, R32 ;  /* 0x000000ffff1a7224 */ /* 0x000fc800078e0020 */
[----:B------:R-:W-:Y:S05]  /*0d80*/  RET.REL.NODEC R26 `(_Z25experimental_fused_kernelPfPKfS_S_S_iffffffff) ;  /* 0xfffffff01a9c7950 */ /* 0x000fea0003c3ffff */
        .weak           $__internal_2_$__cuda_sm3x_div_rn_noftz_f32_slowpath
        .type           $__internal_2_$__cuda_sm3x_div_rn_noftz_f32_slowpath,@function
        .size           $__internal_2_$__cuda_sm3x_div_rn_noftz_f32_slowpath,(.L_x_32 - $__internal_2_$__cuda_sm3x_div_rn_noftz_f32_slowpath)
$__internal_2_$__cuda_sm3x_div_rn_noftz_f32_slowpath:
[----:B------:R-:W-:Y:S01]  /*0d90*/  SHF.R.U32.HI R27, RZ, 0x17, R4 ;  /* 0x00000017ff1b7819 */ /* 0x000fe20000011604 */
[----:B------:R-:W-:Y:S01]  /*0da0*/  BSSY.RECONVERGENT B1, `(.L_x_18) ;  /* 0x0000062000017945 */ /* 0x000fe20003800200 */
[----:B------:R-:W-:Y:S02]  /*0db0*/  SHF.R.U32.HI R32, RZ, 0x17, R3 ;  /* 0x00000017ff207819 */ /* 0x000fe40000011603 */
[----:B------:R-:W-:Y:S02]  /*0dc0*/  LOP3.LUT R27, R27, 0xff, RZ, 0xc0, !PT ;  /* 0x000000ff1b1b7812 */ /* 0x000fe400078ec0ff */
[----:B------:R-:W-:-:S03]  /*0dd0*/  LOP3.LUT R32, R32, 0xff, RZ, 0xc0, !PT ;  /* 0x000000ff20207812 */ /* 0x000fc600078ec0ff */
[----:B------:R-:W-:Y:S01]  /*0de0*/  VIADD R33, R27, 0xffffffff ;  /* 0xffffffff1b217836 */ /* 0x000fe20000000000 */
[----:B------:R-:W-:-:S04]  /*0df0*/  IADD3 R31, PT, PT, R32, -0x1, RZ ;  /* 0xffffffff201f7810 */ /* 0x000fc80007ffe0ff */
[----:B------:R-:W-:-:S04]  /*0e00*/  ISETP.GT.U32.AND P0, PT, R33, 0xfd, PT ;  /* 0x000000fd2100780c */ /* 0x000fc80003f04070 */
[----:B------:R-:W-:-:S13]  /*0e10*/  ISETP.GT.U32.OR P0, PT, R31, 0xfd, P0 ;  /* 0x000000fd1f00780c */ /* 0x000fda0000704470 */
[----:B------:R-:W-:Y:S01]  /*0e20*/  @!P0 IMAD.MOV.U32 R26, RZ, RZ, RZ ;  /* 0x000000ffff1a8224 */ /* 0x000fe200078e00ff */
[----:B------:R-:W-:Y:S06]  /*0e30*/  @!P0 BRA `(.L_x_19) ;  /* 0x00000000005c8947 */ /* 0x000fec0003800000 */
[----:B------:R-:W-:Y:S02]  /*0e40*/  FSETP.GTU.FTZ.AND P0, PT, |R3|, +INF , PT ;  /* 0x7f8000000300780b */ /* 0x000fe40003f1c200 */
[----:B------:R-:W-:-:S04]  /*0e50*/  FSETP.GTU.FTZ.AND P1, PT, |R4|, +INF , PT ;  /* 0x7f8000000400780b */ /* 0x000fc80003f3c200 */
[----:B------:R-:W-:-:S13]  /*0e60*/  PLOP3.LUT P0, PT, P0, P1, PT, 0xf8, 0x8f ;  /* 0x00000000008f781c */ /* 0x000fda0000703f70 */
[----:B------:R-:W-:Y:S05]  /*0e70*/  @P0 BRA `(.L_x_20) ;  /* 0x00000004004c0947 */ /* 0x000fea0003800000 */
[----:B------:R-:W-:-:S13]  /*0e80*/  LOP3.LUT P0, RZ, R4, 0x7fffffff, R3, 0xc8, !PT ;  /* 0x7fffffff04ff7812 */ /* 0x000fda000780c803 */
[----:B------:R-:W-:Y:S05]  /*0e90*/  @!P0 BRA `(.L_x_21) ;  /* 0x00000004003c8947 */ /* 0x000fea0003800000 */
[C---:B------:R-:W-:Y:S02]  /*0ea0*/  FSETP.NEU.FTZ.AND P2, PT, |R3|.reuse, +INF , PT ;  /* 0x7f8000000300780b */ /* 0x040fe40003f5d200 */
[----:B------:R-:W-:Y:S02]  /*0eb0*/  FSETP.NEU.FTZ.AND P1, PT, |R4|, +INF , PT ;  /* 0x7f8000000400780b */ /* 0x000fe40003f3d200 */
[----:B------:R-:W-:-:S11]  /*0ec0*/  FSETP.NEU.FTZ.AND P0, PT, |R3|, +INF , PT ;  /* 0x7f8000000300780b */ /* 0x000fd60003f1d200 */
[----:B------:R-:W-:Y:S05]  /*0ed0*/  @!P1 BRA !P2, `(.L_x_21) ;  /* 0x00000004002c9947 */ /* 0x000fea0005000000 */
[----:B------:R-:W-:-:S04]  /*0ee0*/  LOP3.LUT P2, RZ, R3, 0x7fffffff, RZ, 0xc0, !PT ;  /* 0x7fffffff03ff7812 */ /* 0x000fc8000784c0ff */
[----:B------:R-:W-:-:S13]  /*0ef0*/  PLOP3.LUT P1, PT, P1, P2, PT, 0x2f, 0xf2 ;  /* 0x0000000000f2781c */ /* 0x000fda0000f24577 */
[----:B------:R-:W-:Y:S05]  /*0f00*/  @P1 BRA `(.L_x_22) ;  /* 0x0000000400181947 */ /* 0x000fea0003800000 */
[----:B------:R-:W-:-:S04]  /*0f10*/  LOP3.LUT P1, RZ, R4, 0x7fffffff, RZ, 0xc0, !PT ;  /* 0x7fffffff04ff7812 */ /* 0x000fc8000782c0ff */
[----:B------:R-:W-:-:S13]  /*0f20*/  PLOP3.LUT P0, PT, P0, P1, PT, 0x2f, 0xf2 ;  /* 0x0000000000f2781c */ /* 0x000fda0000702577 */
[----:B------:R-:W-:Y:S05]  /*0f30*/  @P0 BRA `(.L_x_23) ;  /* 0x0000000400000947 */ /* 0x000fea0003800000 */
[----:B------:R-:W-:Y:S02]  /*0f40*/  ISETP.GE.AND P0, PT, R31, RZ, PT ;  /* 0x000000ff1f00720c */ /* 0x000fe40003f06270 */
[----:B------:R-:W-:-:S11]  /*0f50*/  ISETP.GE.AND P1, PT, R33, RZ, PT ;  /* 0x000000ff2100720c */ /* 0x000fd60003f26270 */
[----:B------:R-:W-:Y:S01]  /*0f60*/  @P0 MOV R26, RZ ;  /* 0x000000ff001a0202 */ /* 0x000fe20000000f00 */
[----:B------:R-:W-:Y:S02]  /*0f70*/  @!P0 IMAD.MOV.U32 R26, RZ, RZ, -0x40 ;  /* 0xffffffc0ff1a8424 */ /* 0x000fe400078e00ff */
[----:B------:R-:W-:Y:S01]  /*0f80*/  @!P0 FFMA R3, R3, 1.84467440737095516160e+19, RZ ;  /* 0x5f80000003038823 */ /* 0x000fe200000000ff */
[----:B------:R-:W-:Y:S02]  /*0f90*/  @!P1 FFMA R4, R4, 1.84467440737095516160e+19, RZ ;  /* 0x5f80000004049823 */ /* 0x000fe400000000ff */
[----:B------:R-:W-:-:S07]  /*0fa0*/  @!P1 IADD3 R26, PT, PT, R26, 0x40, RZ ;  /* 0x000000401a1a9810 */ /* 0x000fce0007ffe0ff */
.L_x_19:
[----:B------:R-:W-:Y:S01]  /*0fb0*/  LEA R31, R27, 0xc0800000, 0x17 ;  /* 0xc08000001b1f7811 */ /* 0x000fe200078eb8ff */
[----:B------:R-:W-:Y:S01]  /*0fc0*/  BSSY.RECONVERGENT B2, `(.L_x_24) ;  /* 0x0000036000027945 */ /* 0x000fe20003800200 */
[----:B------:R-:W-:-:S03]  /*0fd0*/  IADD3 R32, PT, PT, R32, -0x7f, RZ ;  /* 0xffffff8120207810 */ /* 0x000fc60007ffe0ff */
[----:B------:R-:W-:Y:S02]  /*0fe0*/  IMAD.IADD R33, R4, 0x1, -R31 ;  /* 0x0000000104217824 */ /* 0x000fe400078e0a1f */
[C---:B------:R-:W-:Y:S02]  /*0ff0*/  IMAD R3, R32.reuse, -0x800000, R3 ;  /* 0xff80000020037824 */ /* 0x040fe400078e0203 */
[----:B------:R0:W1:Y:S01]  /*1000*/  MUFU.RCP R31, R33 ;  /* 0x00000021001f7308 */ /* 0x0000620000001000 */
[----:B------:R-:W-:Y:S01]  /*1010*/  FADD.FTZ R34, -R33, -RZ ;  /* 0x800000ff21227221 */ /* 0x000fe20000010100 */
[----:B0-----:R-:W-:-:S05]  /*1020*/  IADD3 R33, PT, PT, R32, 0x7f, -R27 ;  /* 0x0000007f20217810 */ /* 0x001fca0007ffe81b */
[----:B------:R-:W-:Y:S02]  /*1030*/  IMAD.IADD R26, R33, 0x1, R26 ;  /* 0x00000001211a7824 */ /* 0x000fe400078e021a */
[----:B-1----:R-:W-:-:S04]  /*1040*/  FFMA R4, R31, R34, 1 ;  /* 0x3f8000001f047423 */ /* 0x002fc80000000022 */
[----:B------:R-:W-:-:S04]  /*1050*/  FFMA R4, R31, R4, R31 ;  /* 0x000000041f047223 */ /* 0x000fc8000000001f */
[----:B------:R-:W-:-:S04]  /*1060*/  FFMA R31, R3, R4, RZ ;  /* 0x00000004031f7223 */ /* 0x000fc800000000ff */
[----:B------:R-:W-:-:S04]  /*1070*/  FFMA R35, R34, R31, R3 ;  /* 0x0000001f22237223 */ /* 0x000fc80000000003 */
[----:B------:R-:W-:-:S04]  /*1080*/  FFMA R31, R4, R35, R31 ;  /* 0x00000023041f7223 */ /* 0x000fc8000000001f */
[----:B------:R-:W-:-:S04]  /*1090*/  FFMA R34, R34, R31, R3 ;  /* 0x0000001f22227223 */ /* 0x000fc80000000003 */
[----:B------:R-:W-:-:S05]  /*10a0*/  FFMA R3, R4, R34, R31 ;  /* 0x0000002204037223 */ /* 0x000fca000000001f */
[----:B------:R-:W-:-:S04]  /*10b0*/  SHF.R.U32.HI R27, RZ, 0x17, R3 ;  /* 0x00000017ff1b7819 */ /* 0x000fc80000011603 */
[----:B------:R-:W-:-:S04]  /*10c0*/  LOP3.LUT R27, R27, 0xff, RZ, 0xc0, !PT ;  /* 0x000000ff1b1b7812 */ /* 0x000fc800078ec0ff */
[----:B------:R-:W-:-:S05]  /*10d0*/  IADD3 R27, PT, PT, R27, R26, RZ ;  /* 0x0000001a1b1b7210 */ /* 0x000fca0007ffe0ff */
[----:B------:R-:W-:-:S05]  /*10e0*/  VIADD R32, R27, 0xffffffff ;  /* 0xffffffff1b207836 */ /* 0x000fca0000000000 */
[----:B------:R-:W-:-:S13]  /*10f0*/  ISETP.GE.U32.AND P0, PT, R32, 0xfe, PT ;  /* 0x000000fe2000780c */ /* 0x000fda0003f06070 */
[----:B------:R-:W-:Y:S05]  /*1100*/  @!P0 BRA `(.L_x_25) ;  /* 0x0000000000808947 */ /* 0x000fea0003800000 */
[----:B------:R-:W-:-:S13]  /*1110*/  ISETP.GT.AND P0, PT, R27, 0xfe, PT ;  /* 0x000000fe1b00780c */ /* 0x000fda0003f04270 */
[----:B------:R-:W-:Y:S05]  /*1120*/  @P0 BRA `(.L_x_26) ;  /* 0x00000000006c0947 */ /* 0x000fea0003800000 */
[----:B------:R-:W-:-:S13]  /*1130*/  ISETP.GE.AND P0, PT, R27, 0x1, PT ;  /* 0x000000011b00780c */ /* 0x000fda0003f06270 */
[----:B------:R-:W-:Y:S05]  /*1140*/  @P0 BRA `(.L_x_27) ;  /* 0x0000000000740947 */ /* 0x000fea0003800000 */
[----:B------:R-:W-:Y:S02]  /*1150*/  ISETP.GE.AND P0, PT, R27, -0x18, PT ;  /* 0xffffffe81b00780c */ /* 0x000fe40003f06270 */
[----:B------:R-:W-:-:S11]  /*1160*/  LOP3.LUT R3, R3, 0x80000000, RZ, 0xc0, !PT ;  /* 0x8000000003037812 */ /* 0x000fd600078ec0ff */
[----:B------:R-:W-:Y:S05]  /*1170*/  @!P0 BRA `(.L_x_27) ;  /* 0x0000000000688947 */ /* 0x000fea0003800000 */
[-CC-:B------:R-:W-:Y:S01]  /*1180*/  FFMA.RZ R26, R4, R34.reuse, R31.reuse ;  /* 0x00000022041a7223 */ /* 0x180fe2000000c01f */
[C---:B------:R-:W-:Y:S02]  /*1190*/  IADD3 R33, PT, PT, R27.reuse, 0x20, RZ ;  /* 0x000000201b217810 */ /* 0x040fe40007ffe0ff */
[C---:B------:R-:W-:Y:S02]  /*11a0*/  ISETP.NE.AND P2, PT, R27.reuse, RZ, PT ;  /* 0x000000ff1b00720c */ /* 0x040fe40003f45270 */
[----:B------:R-:W-:Y:S01]  /*11b0*/  LOP3.LUT R32, R26, 0x7fffff, RZ, 0xc0, !PT ;  /* 0x007fffff1a207812 */ /* 0x000fe200078ec0ff */
[CCC-:B------:R-:W-:Y:S01]  /*11c0*/  FFMA.RP R26, R4.reuse, R34.reuse, R31.reuse ;  /* 0x00000022041a7223 */ /* 0x1c0fe2000000801f */
[----:B------:R-:W-:Y:S01]  /*11d0*/  ISETP.NE.AND P1, PT, R27, RZ, PT ;  /* 0x000000ff1b00720c */ /* 0x000fe20003f25270 */
[----:B------:R-:W-:Y:S01]  /*11e0*/  FFMA.RM R31, R4, R34, R31 ;  /* 0x00000022041f7223 */ /* 0x000fe2000000401f */
[----:B------:R-:W-:Y:S01]  /*11f0*/  LOP3.LUT R32, R32, 0x800000, RZ, 0xfc, !PT ;  /* 0x0080000020207812 */ /* 0x000fe200078efcff */
[----:B------:R-:W-:-:S03]  /*1200*/  IMAD.MOV R27, RZ, RZ, -R27 ;  /* 0x000000ffff1b7224 */ /* 0x000fc600078e0a1b */
[----:B------:R-:W-:Y:S02]  /*1210*/  SHF.L.U32 R33, R32, R33, RZ ;  /* 0x0000002120217219 */ /* 0x000fe400000006ff */
[----:B------:R-:W-:Y:S02]  /*1220*/  FSETP.NEU.FTZ.AND P0, PT, R26, R31, PT ;  /* 0x0000001f1a00720b */ /* 0x000fe40003f1d000 */
[----:B------:R-:W-:Y:S02]  /*1230*/  SEL R27, R27, RZ, P2 ;  /* 0x000000ff1b1b7207 */ /* 0x000fe40001000000 */
[----:B------:R-:W-:Y:S02]  /*1240*/  ISETP.NE.AND P1, PT, R33, RZ, P1 ;  /* 0x000000ff2100720c */ /* 0x000fe40000f25270 */
[----:B------:R-:W-:Y:S02]  /*1250*/  SHF.R.U32.HI R27, RZ, R27, R32 ;  /* 0x0000001bff1b7219 */ /* 0x000fe40000011620 */
[----:B------:R-:W-:-:S02]  /*1260*/  PLOP3.LUT P0, PT, P0, P1, PT, 0xf8, 0x8f ;  /* 0x00000000008f781c */ /* 0x000fc40000703f70 */
[----:B------:R-:W-:Y:S02]  /*1270*/  SHF.R.U32.HI R31, RZ, 0x1, R27 ;  /* 0x00000001ff1f7819 */ /* 0x000fe4000001161b */
[----:B------:R-:W-:-:S04]  /*1280*/  SEL R4, RZ, 0x1, !P0 ;  /* 0x00000001ff047807 */ /* 0x000fc80004000000 */
[----:B------:R-:W-:-:S04]  /*1290*/  LOP3.LUT R4, R4, 0x1, R31, 0xf8, !PT ;  /* 0x0000000104047812 */ /* 0x000fc800078ef81f */
[----:B------:R-:W-:-:S04]  /*12a0*/  LOP3.LUT R4, R4, R27, RZ, 0xc0, !PT ;  /* 0x0000001b04047212 */ /* 0x000fc800078ec0ff */
[----:B------:R-:W-:-:S04]  /*12b0*/  IADD3 R4, PT, PT, R31, R4, RZ ;  /* 0x000000041f047210 */ /* 0x000fc80007ffe0ff */
[----:B------:R-:W-:Y:S01]  /*12c0*/  LOP3.LUT R3, R4, R3, RZ, 0xfc, !PT ;  /* 0x0000000304037212 */ /* 0x000fe200078efcff */
[----:B------:R-:W-:Y:S06]  /*12d0*/  BRA `(.L_x_27) ;  /* 0x0000000000107947 */ /* 0x000fec0003800000 */
.L_x_26:
[----:B------:R-:W-:-:S04]  /*12e0*/  LOP3.LUT R3, R3, 0x80000000, RZ, 0xc0, !PT ;  /* 0x8000000003037812 */ /* 0x000fc800078ec0ff */
[----:B------:R-:W-:Y:S01]  /*12f0*/  LOP3.LUT R3, R3, 0x7f800000, RZ, 0xfc, !PT ;  /* 0x7f80000003037812 */ /* 0x000fe200078efcff */
[----:B------:R-:W-:Y:S06]  /*1300*/  BRA `(.L_x_27) ;  /* 0x0000000000047947 */ /* 0x000fec0003800000 */
.L_x_25:
[----:B------:R-:W-:-:S07]  /*1310*/  IMAD R3, R26, 0x800000, R3 ;  /* 0x008000001a037824 */ /* 0x000fce00078e0203 */
.L_x_27:
[----:B------:R-:W-:Y:S05]  /*1320*/  BSYNC.RECONVERGENT B2 ;  /* 0x0000000000027941 */ /* 0x000fea0003800200 */
.L_x_24:
[----:B------:R-:W-:Y:S05]  /*1330*/  BRA `(.L_x_28) ;  /* 0x0000000000207947 */ /* 0x000fea0003800000 */
.L_x_23:
[----:B------:R-:W-:-:S04]  /*1340*/  LOP3.LUT R3, R4, 0x80000000, R3, 0x48, !PT ;  /* 0x8000000004037812 */ /* 0x000fc800078e4803 */
[----:B------:R-:W-:Y:S01]  /*1350*/  LOP3.LUT R3, R3, 0x7f800000, RZ, 0xfc, !PT ;  /* 0x7f80000003037812 */ /* 0x000fe200078efcff */
[----:B------:R-:W-:Y:S06]  /*1360*/  BRA `(.L_x_28) ;  /* 0x0000000000147947 */ /* 0x000fec0003800000 */
.L_x_22:
[----:B------:R-:W-:Y:S01]  /*1370*/  LOP3.LUT R3, R4, 0x80000000, R3, 0x48, !PT ;  /* 0x8000000004037812 */ /* 0x000fe200078e4803 */
[----:B------:R-:W-:Y:S06]  /*1380*/  BRA `(.L_x_28) ;  /* 0x00000000000c7947 */ /* 0x000fec0003800000 */
.L_x_21:
[----:B------:R-:W0:Y:S01]  /*1390*/  MUFU.RSQ R3, -QNAN ;  /* 0xffc0000000037908 */ /* 0x000e220000001400 */
[----:B------:R-:W-:Y:S05]  /*13a0*/  BRA `(.L_x_28) ;  /* 0x0000000000047947 */ /* 0x000fea0003800000 */
.L_x_20:
[----:B------:R-:W-:-:S07]  /*13b0*/  FADD.FTZ R3, R3, R4 ;  /* 0x0000000403037221 */ /* 0x000fce0000010000 */
.L_x_28:
[----:B------:R-:W-:Y:S05]  /*13c0*/  BSYNC.RECONVERGENT B1 ;  /* 0x0000000000017941 */ /* 0x000fea0003800200 */
.L_x_18:
[----:B------:R-:W-:Y:S01]  /*13d0*/  MOV R26, R30 ;  /* 0x0000001e001a7202 */ /* 0x000fe20000000f00 */
[----:B------:R-:W-:-:S04]  /*13e0*/  IMAD.MOV.U32 R27, RZ, RZ, 0x0 ;  /* 0x00000000ff1b7424 */ /* 0x000fc800078e00ff */
[----:B0-----:R-:W-:Y:S05]  /*13f0*/  RET.REL.NODEC R26 `(_Z25experimental_fused_kernelPfPKfS_S_S_iffffffff) ;  /* 0xffffffec1a007950 */ /* 0x001fea0003c3ffff */
.L_x_29:
[----:B------:R-:W-:-:S00]  /*1400*/  BRA `(.L_x_29) ;  /* 0xfffffffc00fc7947 */ /* 0x000fc0000383ffff */
[----:B------:R-:W-:-:S00]  /*1410*/  NOP ;  /* 0x0000000000007918 */ /* 0x000fc00000000000 */
        /* <DEDUP_REMOVED lines=14> */
.L_x_32:


//--------------------- .nv.shared.reserved.0     --------------------------
	.section	.nv.shared.reserved.0,"aw",@nobits
	.weak		__nv_reservedSMEM_offset_0_alias
	.size		__nv_reservedSMEM_offset_0_alias, 0, 64
	.other		__nv_reservedSMEM_offset_0_alias,@"STO_CUDA_RESERVED_SHARED STV_DEFAULT"
__nv_reservedSMEM_offset_0_alias:
	.zero		0
	.zero		64


//--------------------- .nv.constant0._Z25experimental_fused_kernelPfPKfS_S_S_iffffffff --------------------------
	.section	.nv.constant0._Z25experimental_fused_kernelPfPKfS_S_S_iffffffff,"a",@progbits
	.sectionflags	@""
	.align	4
.nv.constant0._Z25experimental_fused_kernelPfPKfS_S_S_iffffffff:
	.zero		972


//--------------------- SYMBOLS --------------------------

	.type		.nv.reservedSmem.offset0,@object
	.size		.nv.reservedSmem.offset0,0x4
